	.headerflags	@"EF_CUDA_TEXMODE_UNIFIED EF_CUDA_64BIT_ADDRESS EF_CUDA_ACCELERATORS EF_CUDA_SM90 EF_CUDA_VIRTUAL_SM(EF_CUDA_SM90)"
	.elftype	@"ET_EXEC"


//--------------------- .nv.info                  --------------------------
	.section	.nv.info,"",@"SHT_CUDA_INFO"
	.align	4


	//----- nvinfo : EIATTR_REGCOUNT
	.align		4
        /*0000*/ 	.byte	0x04, 0x2f
        /*0002*/ 	.short	(.L_1 - .L_0)
	.align		4
.L_0:
        /*0004*/ 	.word	index@(triton_poi_fused__to_copy_add_arange_clamp_mul_sub_27)
        /*0008*/ 	.word	0x0000000a


	//----- nvinfo : EIATTR_MIN_STACK_SIZE
	.align		4
.L_1:
        /*000c*/ 	.byte	0x04, 0x12
        /*000e*/ 	.short	(.L_3 - .L_2)
	.align		4
.L_2:
        /*0010*/ 	.word	index@(triton_poi_fused__to_copy_add_arange_clamp_mul_sub_27)
        /*0014*/ 	.word	0x00000000


	//----- nvinfo : EIATTR_FRAME_SIZE
	.align		4
.L_3:
        /*0018*/ 	.byte	0x04, 0x11
        /*001a*/ 	.short	(.L_5 - .L_4)
	.align		4
.L_4:
        /*001c*/ 	.word	index@(triton_poi_fused__to_copy_add_arange_clamp_mul_sub_27)
        /*0020*/ 	.word	0x00000000


	//----- nvinfo : EIATTR_MIN_STACK_SIZE
	.align		4
.L_5:
        /*0024*/ 	.byte	0x04, 0x12
        /*0026*/ 	.short	(.L_7 - .L_6)
	.align		4
.L_6:
        /*0028*/ 	.word	index@(triton_poi_fused__to_copy_add_arange_clamp_mul_sub_27)
        /*002c*/ 	.word	0x00000000
.L_7:


//--------------------- .nv.info.triton_poi_fused__to_copy_add_arange_clamp_mul_sub_27 --------------------------
	.section	.nv.info.triton_poi_fused__to_copy_add_arange_clamp_mul_sub_27,"",@"SHT_CUDA_INFO"
	.sectionflags	@""
	.align	4


	//----- nvinfo : EIATTR_CUDA_API_VERSION
	.align		4
        /*0000*/ 	.byte	0x04, 0x37
        /*0002*/ 	.short	(.L_9 - .L_8)
.L_8:
        /*0004*/ 	.word	0x0000007c


	//----- nvinfo : EIATTR_KPARAM_INFO
	.align		4
.L_9:
        /*0008*/ 	.byte	0x04, 0x17
        /*000a*/ 	.short	(.L_11 - .L_10)
.L_10:
        /*000c*/ 	.word	0x00000000
        /*0010*/ 	.short	0x0001
        /*0012*/ 	.short	0x0008
        /*0014*/ 	.byte	0x00, 0xf0, 0x11, 0x00


	//----- nvinfo : EIATTR_KPARAM_INFO
	.align		4
.L_11:
        /*0018*/ 	.byte	0x04, 0x17
        /*001a*/ 	.short	(.L_13 - .L_12)
.L_12:
        /*001c*/ 	.word	0x00000000
        /*0020*/ 	.short	0x0000
        /*0022*/ 	.short	0x0000
        /*0024*/ 	.byte	0x00, 0xf4, 0x21, 0x00


	//----- nvinfo : EIATTR_SPARSE_MMA_MASK
	.align		4
.L_13:
        /*0028*/ 	.byte	0x03, 0x50
        /*002a*/ 	.short	0x0000


	//----- nvinfo : EIATTR_MAXREG_COUNT
	.align		4
        /*002c*/ 	.byte	0x03, 0x1b
        /*002e*/ 	.short	0x00ff


	//----- nvinfo : EIATTR_EXIT_INSTR_OFFSETS
	.align		4
        /*0030*/ 	.byte	0x04, 0x1c
        /*0032*/ 	.short	(.L_15 - .L_14)


	//   ....[0]....
.L_14:
        /*0034*/ 	.word	0x000000f0


	//   ....[1]....
        /*0038*/ 	.word	0x00000120


	//----- nvinfo : EIATTR_REQNTID
	.align		4
.L_15:
        /*003c*/ 	.byte	0x04, 0x10
        /*003e*/ 	.short	(.L_17 - .L_16)
.L_16:
        /*0040*/ 	.word	0x00000080
        /*0044*/ 	.word	0x00000001
        /*0048*/ 	.word	0x00000001


	//----- nvinfo : EIATTR_CBANK_PARAM_SIZE
	.align		4
.L_17:
        /*004c*/ 	.byte	0x03, 0x19
        /*004e*/ 	.short	0x000c


	//----- nvinfo : EIATTR_PARAM_CBANK
	.align		4
        /*0050*/ 	.byte	0x04, 0x0a
        /*0052*/ 	.short	(.L_19 - .L_18)
	.align		4
.L_18:
        /*0054*/ 	.word	index@(.nv.constant0.triton_poi_fused__to_copy_add_arange_clamp_mul_sub_27)
        /*0058*/ 	.short	0x0210
        /*005a*/ 	.short	0x000c


	//----- nvinfo : EIATTR_SW_WAR
	.align		4
.L_19:
        /*005c*/ 	.byte	0x04, 0x36
        /*005e*/ 	.short	(.L_21 - .L_20)
.L_20:
        /*0060*/ 	.word	0x00000008
.L_21:


//--------------------- .nv.callgraph             --------------------------
	.section	.nv.callgraph,"",@"SHT_CUDA_CALLGRAPH"
	.align	4
	.sectionentsize	8
	.align		4
        /*0000*/ 	.word	0x00000000
	.align		4
        /*0004*/ 	.word	0xffffffff
	.align		4
        /*0008*/ 	.word	0x00000000
	.align		4
        /*000c*/ 	.word	0xfffffffe
	.align		4
        /*0010*/ 	.word	0x00000000
	.align		4
        /*0014*/ 	.word	0xfffffffd
	.align		4
        /*0018*/ 	.word	0x00000000
	.align		4
        /*001c*/ 	.word	0xfffffffc


//--------------------- .text.triton_poi_fused__to_copy_add_arange_clamp_mul_sub_27 --------------------------
	.section	.text.triton_poi_fused__to_copy_add_arange_clamp_mul_sub_27,"ax",@progbits
	.align	128
        .global         triton_poi_fused__to_copy_add_arange_clamp_mul_sub_27
        .type           triton_poi_fused__to_copy_add_arange_clamp_mul_sub_27,@function
        .size           triton_poi_fused__to_copy_add_arange_clamp_mul_sub_27,(.L_x_1 - triton_poi_fused__to_copy_add_arange_clamp_mul_sub_27)
        .other          triton_poi_fused__to_copy_add_arange_clamp_mul_sub_27,@"STO_CUDA_ENTRY STV_DEFAULT"
triton_poi_fused__to_copy_add_arange_clamp_mul_sub_27:
.text.triton_poi_fused__to_copy_add_arange_clamp_mul_sub_27:
[----:B------:R-:W0:Y:S02]  /*0000*/  LDC R1, c[0x0][0x28] ;  /* 0x00000a00ff017b82 */ /* 0x000e240000000800 */
[----:B------:R-:W1:Y:S01]  /*0010*/  S2R R0, SR_TID.X ;  /* 0x0000000000007919 */ /* 0x000e620000002100 */
[----:B------:R-:W-:Y:S01]  /*0020*/  IMAD.MOV.U32 R7, RZ, RZ, 0x3e1f609f ;  /* 0x3e1f609fff077424 */ /* 0x000fe200078e00ff */
[----:B------:R-:W2:Y:S01]  /*0030*/  LDC.64 R2, c[0x0][0x210] ;  /* 0x00008400ff027b82 */ /* 0x000ea20000000a00 */
[----:B------:R-:W3:Y:S01]  /*0040*/  S2R R5, SR_CTAID.X ;  /* 0x0000000000057919 */ /* 0x000ee20000002500 */
[----:B-1----:R-:W-:-:S05]  /*0050*/  LOP3.LUT R0, R0, 0x7f, RZ, 0xc0, !PT ;  /* 0x0000007f00007812 */ /* 0x002fca00078ec0ff */
[----:B---3--:R-:W-:-:S04]  /*0060*/  IMAD R5, R5, 0x80, R0 ;  /* 0x0000008005057824 */ /* 0x008fc800078e0200 */
[C---:B--2---:R-:W-:Y:S01]  /*0070*/  IMAD.WIDE R2, R5.reuse, 0x8, R2 ;  /* 0x0000000805027825 */ /* 0x044fe200078e0202 */
[----:B------:R-:W-:Y:S02]  /*0080*/  I2FP.F32.S32 R0, R5 ;  /* 0x0000000500007245 */ /* 0x000fe40000201400 */
[----:B------:R-:W-:-:S03]  /*0090*/  ISETP.GE.AND P0, PT, R5, 0x101, PT ;  /* 0x000001010500780c */ /* 0x000fc60003f06270 */
[----:B------:R-:W-:-:S04]  /*00a0*/  FADD R0, R0, 0.5 ;  /* 0x3f00000000007421 */ /* 0x000fc80000000000 */
[----:B------:R-:W-:-:S05]  /*00b0*/  FFMA R0, R0, R7, -0.5 ;  /* 0xbf00000000007423 */ /* 0x000fca0000000007 */
[----:B------:R-:W-:-:S04]  /*00c0*/  FMNMX R0, RZ, R0, !PT ;  /* 0x00000000ff007209 */ /* 0x000fc80007800000 */
[----:B------:R-:W1:Y:S02]  /*00d0*/  F2I.TRUNC.NTZ R4, R0 ;  /* 0x0000000000047305 */ /* 0x000e64000020f100 */
[----:B-1----:R-:W-:Y:S01]  /*00e0*/  SHF.R.S32.HI R5, RZ, 0x1f, R4 ;  /* 0x0000001fff057819 */ /* 0x002fe20000011404 */
[----:B------:R-:W-:Y:S06]  /*00f0*/  @P0 EXIT ;  /* 0x000000000000094d */ /* 0x000fec0003800000 */
[----:B------:R-:W-:Y:S02]  /*0100*/  ULDC.64 UR4, c[0x0][0x208] ;  /* 0x0000820000047ab9 */ /* 0x000fe40000000a00 */
[----:B------:R-:W-:Y:S01]  /*0110*/  STG.E.64 desc[UR4][R2.64], R4 ;  /* 0x0000000402007986 */ /* 0x000fe2000c101b04 */
[----:B------:R-:W-:Y:S05]  /*0120*/  EXIT ;  /* 0x000000000000794d */ /* 0x000fea0003800000 */
.L_x_0:
[----:B------:R-:W-:-:S00]  /*0130*/  BRA `(.L_x_0) ;  /* 0xfffffffc00fc7947 */ /* 0x000fc0000383ffff */
[----:B------:R-:W-:-:S00]  /*0140*/  NOP ;  /* 0x0000000000007918 */ /* 0x000fc00000000000 */
        /* <DEDUP_REMOVED lines=11> */
.L_x_1:


//--------------------- .nv.constant0.triton_poi_fused__to_copy_add_arange_clamp_mul_sub_27 --------------------------
	.section	.nv.constant0.triton_poi_fused__to_copy_add_arange_clamp_mul_sub_27,"a",@progbits
	.sectionflags	@""
	.align	4
.nv.constant0.triton_poi_fused__to_copy_add_arange_clamp_mul_sub_27:
	.zero		540
